//
// Generated by NVIDIA NVVM Compiler
//
// Compiler Build ID: CL-36424714
// Cuda compilation tools, release 13.0, V13.0.88
// Based on NVVM 20.0.0
//

.version 9.0
.target sm_100
.address_size 64

	// .globl	_Z12mandelKernelffffiiiiPi

.visible .entry _Z12mandelKernelffffiiiiPi(
	.param .f32 _Z12mandelKernelffffiiiiPi_param_0,
	.param .f32 _Z12mandelKernelffffiiiiPi_param_1,
	.param .f32 _Z12mandelKernelffffiiiiPi_param_2,
	.param .f32 _Z12mandelKernelffffiiiiPi_param_3,
	.param .u32 _Z12mandelKernelffffiiiiPi_param_4,
	.param .u32 _Z12mandelKernelffffiiiiPi_param_5,
	.param .u32 _Z12mandelKernelffffiiiiPi_param_6,
	.param .u32 _Z12mandelKernelffffiiiiPi_param_7,
	.param .u64 .ptr .align 1 _Z12mandelKernelffffiiiiPi_param_8
)
{
	.reg .pred 	%p<7>;
	.reg .b32 	%r<24>;
	.reg .b32 	%f<20>;
	.reg .b64 	%rd<5>;

	ld.param.f32 	%f9, [_Z12mandelKernelffffiiiiPi_param_0];
	ld.param.f32 	%f10, [_Z12mandelKernelffffiiiiPi_param_1];
	ld.param.f32 	%f11, [_Z12mandelKernelffffiiiiPi_param_2];
	ld.param.f32 	%f12, [_Z12mandelKernelffffiiiiPi_param_3];
	ld.param.u32 	%r6, [_Z12mandelKernelffffiiiiPi_param_4];
	ld.param.u32 	%r8, [_Z12mandelKernelffffiiiiPi_param_5];
	ld.param.u32 	%r10, [_Z12mandelKernelffffiiiiPi_param_6];
	ld.param.u32 	%r7, [_Z12mandelKernelffffiiiiPi_param_7];
	ld.param.u64 	%rd1, [_Z12mandelKernelffffiiiiPi_param_8];
	mov.u32 	%r11, %ctaid.x;
	mov.u32 	%r12, %ntid.x;
	mov.u32 	%r13, %tid.x;
	mad.lo.s32 	%r1, %r11, %r12, %r13;
	mov.u32 	%r14, %ctaid.y;
	mov.u32 	%r15, %ntid.y;
	mov.u32 	%r16, %tid.y;
	mad.lo.s32 	%r17, %r14, %r15, %r16;
	add.s32 	%r18, %r17, %r10;
	setp.ge.s32 	%p1, %r1, %r6;
	setp.ge.s32 	%p2, %r18, %r8;
	or.pred  	%p3, %p1, %p2;
	@%p3 bra 	$L__BB0_6;
	cvt.rn.f32.s32 	%f13, %r1;
	fma.rn.f32 	%f1, %f11, %f13, %f9;
	cvt.rn.f32.s32 	%f14, %r18;
	fma.rn.f32 	%f2, %f12, %f14, %f10;
	setp.lt.s32 	%p4, %r7, 1;
	mov.b32 	%r23, 0;
	@%p4 bra 	$L__BB0_5;
	mov.b32 	%r22, 0;
	mov.f32 	%f18, %f2;
	mov.f32 	%f19, %f1;
$L__BB0_3:
	mul.f32 	%f5, %f19, %f19;
	mul.f32 	%f6, %f18, %f18;
	add.f32 	%f15, %f5, %f6;
	setp.gt.f32 	%p5, %f15, 0f40800000;
	mov.u32 	%r23, %r22;
	@%p5 bra 	$L__BB0_5;
	sub.f32 	%f16, %f5, %f6;
	add.f32 	%f17, %f19, %f19;
	add.f32 	%f19, %f1, %f16;
	fma.rn.f32 	%f18, %f17, %f18, %f2;
	add.s32 	%r22, %r22, 1;
	setp.ne.s32 	%p6, %r22, %r7;
	mov.u32 	%r23, %r7;
	@%p6 bra 	$L__BB0_3;
$L__BB0_5:
	mad.lo.s32 	%r21, %r18, %r6, %r1;
	cvta.to.global.u64 	%rd2, %rd1;
	mul.wide.s32 	%rd3, %r21, 4;
	add.s64 	%rd4, %rd2, %rd3;
	st.global.u32 	[%rd4], %r23;
$L__BB0_6:
	ret;

}


// ===== COMPILED SASS (sm_100) =====

	.target	sm_100

	.elftype	@"ET_EXEC"


//--------------------- .note.nv.tkinfo           --------------------------
	.section	.note.nv.tkinfo,"",@"SHT_NOTE"
	.sectionflags	@"SHF_NOTE_NV_TKINFO"
	.tkinfo
        /*0018*/ 	.word	0x00000002
        /*0030*/ 	.string	""
        /*0030*/ 	.string	"ptxas"
        /*0030*/ 	.string	"Cuda compilation tools, release 13.0, V13.0.88"
        /*0030*/ 	.string	"Build cuda_13.0.r13.0/compiler.36424714_0"
        /*0030*/ 	.string	"-arch sm_100 -m 64 "



//--------------------- .note.nv.cuinfo           --------------------------
	.section	.note.nv.cuinfo,"",@"SHT_NOTE"
	.sectionflags	@"SHF_NOTE_NV_CUINFO"
        /*0018*/ 	.short	0x0002
        /*001a*/ 	.short	0x0064
        /*001c*/ 	.short	0x0082
	.zero		2


//--------------------- .nv.info                  --------------------------
	.section	.nv.info,"",@"SHT_CUDA_INFO"
	.align	4


	//----- nvinfo : EIATTR_REGCOUNT
	.align		4
        /*0000*/ 	.byte	0x04, 0x2f
        /*0002*/ 	.short	(.L_1 - .L_0)
	.align		4
.L_0:
        /*0004*/ 	.word	index@(_Z12mandelKernelffffiiiiPi)
        /*0008*/ 	.word	0x00000010


	//----- nvinfo : EIATTR_FRAME_SIZE
	.align		4
.L_1:
        /*000c*/ 	.byte	0x04, 0x11
        /*000e*/ 	.short	(.L_3 - .L_2)
	.align		4
.L_2:
        /*0010*/ 	.word	index@(_Z12mandelKernelffffiiiiPi)
        /*0014*/ 	.word	0x00000000


	//----- nvinfo : EIATTR_MIN_STACK_SIZE
	.align		4
.L_3:
        /*0018*/ 	.byte	0x04, 0x12
        /*001a*/ 	.short	(.L_5 - .L_4)
	.align		4
.L_4:
        /*001c*/ 	.word	index@(_Z12mandelKernelffffiiiiPi)
        /*0020*/ 	.word	0x00000000
.L_5:


//--------------------- .nv.compat                --------------------------
	.section	.nv.compat,"",@"SHT_CUDA_COMPAT_INFO"
	.align	4
        /*0000*/ 	.byte	0x02, 0x09, 0x00, 0x00, 0x02, 0x02, 0x01, 0x00, 0x02, 0x05, 0x05, 0x00, 0x03, 0x07, 0x01, 0x01
        /*0010*/ 	.byte	0x02, 0x03, 0x00, 0x00, 0x02, 0x06, 0x01, 0x00, 0x04, 0x0b, 0x08, 0x00, 0x01, 0x00, 0x00, 0x00
        /*0020*/ 	.byte	0x00, 0x00, 0x00, 0x00


//--------------------- .nv.info._Z12mandelKernelffffiiiiPi --------------------------
	.section	.nv.info._Z12mandelKernelffffiiiiPi,"",@"SHT_CUDA_INFO"
	.sectionflags	@""
	.align	4


	//----- nvinfo : EIATTR_CUDA_API_VERSION
	.align		4
        /*0000*/ 	.byte	0x04, 0x37
        /*0002*/ 	.short	(.L_7 - .L_6)
.L_6:
        /*0004*/ 	.word	0x00000082


	//----- nvinfo : EIATTR_KPARAM_INFO
	.align		4
.L_7:
        /*0008*/ 	.byte	0x04, 0x17
        /*000a*/ 	.short	(.L_9 - .L_8)
.L_8:
        /*000c*/ 	.word	0x00000000
        /*0010*/ 	.short	0x0008
        /*0012*/ 	.short	0x0020
        /*0014*/ 	.byte	0x00, 0xf5, 0x21, 0x00


	//----- nvinfo : EIATTR_KPARAM_INFO
	.align		4
.L_9:
        /*0018*/ 	.byte	0x04, 0x17
        /*001a*/ 	.short	(.L_11 - .L_10)
.L_10:
        /*001c*/ 	.word	0x00000000
        /*0020*/ 	.short	0x0007
        /*0022*/ 	.short	0x001c
        /*0024*/ 	.byte	0x00, 0xf0, 0x11, 0x00


	//----- nvinfo : EIATTR_KPARAM_INFO
	.align		4
.L_11:
        /*0028*/ 	.byte	0x04, 0x17
        /*002a*/ 	.short	(.L_13 - .L_12)
.L_12:
        /*002c*/ 	.word	0x00000000
        /*0030*/ 	.short	0x0006
        /*0032*/ 	.short	0x0018
        /*0034*/ 	.byte	0x00, 0xf0, 0x11, 0x00


	//----- nvinfo : EIATTR_KPARAM_INFO
	.align		4
.L_13:
        /*0038*/ 	.byte	0x04, 0x17
        /*003a*/ 	.short	(.L_15 - .L_14)
.L_14:
        /*003c*/ 	.word	0x00000000
        /*0040*/ 	.short	0x0005
        /*0042*/ 	.short	0x0014
        /*0044*/ 	.byte	0x00, 0xf0, 0x11, 0x00


	//----- nvinfo : EIATTR_KPARAM_INFO
	.align		4
.L_15:
        /*0048*/ 	.byte	0x04, 0x17
        /*004a*/ 	.short	(.L_17 - .L_16)
.L_16:
        /*004c*/ 	.word	0x00000000
        /*0050*/ 	.short	0x0004
        /*0052*/ 	.short	0x0010
        /*0054*/ 	.byte	0x00, 0xf0, 0x11, 0x00


	//----- nvinfo : EIATTR_KPARAM_INFO
	.align		4
.L_17:
        /*0058*/ 	.byte	0x04, 0x17
        /*005a*/ 	.short	(.L_19 - .L_18)
.L_18:
        /*005c*/ 	.word	0x00000000
        /*0060*/ 	.short	0x0003
        /*0062*/ 	.short	0x000c
        /*0064*/ 	.byte	0x00, 0xf0, 0x11, 0x00


	//----- nvinfo : EIATTR_KPARAM_INFO
	.align		4
.L_19:
        /*0068*/ 	.byte	0x04, 0x17
        /*006a*/ 	.short	(.L_21 - .L_20)
.L_20:
        /*006c*/ 	.word	0x00000000
        /*0070*/ 	.short	0x0002
        /*0072*/ 	.short	0x0008
        /*0074*/ 	.byte	0x00, 0xf0, 0x11, 0x00


	//----- nvinfo : EIATTR_KPARAM_INFO
	.align		4
.L_21:
        /*0078*/ 	.byte	0x04, 0x17
        /*007a*/ 	.short	(.L_23 - .L_22)
.L_22:
        /*007c*/ 	.word	0x00000000
        /*0080*/ 	.short	0x0001
        /*0082*/ 	.short	0x0004
        /*0084*/ 	.byte	0x00, 0xf0, 0x11, 0x00


	//----- nvinfo : EIATTR_KPARAM_INFO
	.align		4
.L_23:
        /*0088*/ 	.byte	0x04, 0x17
        /*008a*/ 	.short	(.L_25 - .L_24)
.L_24:
        /*008c*/ 	.word	0x00000000
        /*0090*/ 	.short	0x0000
        /*0092*/ 	.short	0x0000
        /*0094*/ 	.byte	0x00, 0xf0, 0x11, 0x00


	//----- nvinfo : EIATTR_SPARSE_MMA_MASK
	.align		4
.L_25:
        /*0098*/ 	.byte	0x03, 0x50
        /*009a*/ 	.short	0x0000


	//----- nvinfo : EIATTR_MAXREG_COUNT
	.align		4
        /*009c*/ 	.byte	0x03, 0x1b
        /*009e*/ 	.short	0x00ff


	//----- nvinfo : EIATTR_MERCURY_ISA_VERSION
	.align		4
        /*00a0*/ 	.byte	0x03, 0x5f
        /*00a2*/ 	.short	0x0101


	//----- nvinfo : EIATTR_VRC_CTA_INIT_COUNT
	.align		4
        /*00a4*/ 	.byte	0x02, 0x4a
	.zero		1
	.zero		1


	//----- nvinfo : EIATTR_EXIT_INSTR_OFFSETS
	.align		4
        /*00a8*/ 	.byte	0x04, 0x1c
        /*00aa*/ 	.short	(.L_27 - .L_26)


	//   ....[0]....
.L_26:
        /*00ac*/ 	.word	0x000000e0


	//   ....[1]....
        /*00b0*/ 	.word	0x00000330


	//----- nvinfo : EIATTR_CRS_STACK_SIZE
	.align		4
.L_27:
        /*00b4*/ 	.byte	0x04, 0x1e
        /*00b6*/ 	.short	(.L_29 - .L_28)
.L_28:
        /*00b8*/ 	.word	0x00000000


	//----- nvinfo : EIATTR_CBANK_PARAM_SIZE
	.align		4
.L_29:
        /*00bc*/ 	.byte	0x03, 0x19
        /*00be*/ 	.short	0x0028


	//----- nvinfo : EIATTR_PARAM_CBANK
	.align		4
        /*00c0*/ 	.byte	0x04, 0x0a
        /*00c2*/ 	.short	(.L_31 - .L_30)
	.align		4
.L_30:
        /*00c4*/ 	.word	index@(.nv.constant0._Z12mandelKernelffffiiiiPi)
        /*00c8*/ 	.short	0x0380
        /*00ca*/ 	.short	0x0028


	//----- nvinfo : EIATTR_SW_WAR
	.align		4
.L_31:
        /*00cc*/ 	.byte	0x04, 0x36
        /*00ce*/ 	.short	(.L_33 - .L_32)
.L_32:
        /*00d0*/ 	.word	0x00000008
.L_33:


//--------------------- .nv.callgraph             --------------------------
	.section	.nv.callgraph,"",@"SHT_CUDA_CALLGRAPH"
	.align	4
	.sectionentsize	8
	.align		4
        /*0000*/ 	.word	0x00000000
	.align		4
        /*0004*/ 	.word	0xffffffff
	.align		4
        /*0008*/ 	.word	0x00000000
	.align		4
        /*000c*/ 	.word	0xfffffffe
	.align		4
        /*0010*/ 	.word	0x00000000
	.align		4
        /*0014*/ 	.word	0xfffffffd
	.align		4
        /*0018*/ 	.word	0x00000000
	.align		4
        /*001c*/ 	.word	0xfffffffc


//--------------------- .text._Z12mandelKernelffffiiiiPi --------------------------
	.section	.text._Z12mandelKernelffffiiiiPi,"ax",@progbits
	.align	128
        .global         _Z12mandelKernelffffiiiiPi
        .type           _Z12mandelKernelffffiiiiPi,@function
        .size           _Z12mandelKernelffffiiiiPi,(.L_x_4 - _Z12mandelKernelffffiiiiPi)
        .other          _Z12mandelKernelffffiiiiPi,@"STO_CUDA_ENTRY STV_DEFAULT"
_Z12mandelKernelffffiiiiPi:
.text._Z12mandelKernelffffiiiiPi:
[----:B------:R-:W-:Y:S01]  /*0000*/  LDC R1, c[0x0][0x37c] ;  /* 0x0000df00ff017b82 */ /* 0x000fe20000000800 */
[----:B------:R-:W0:Y:S07]  /*0010*/  S2R R5, SR_TID.Y ;  /* 0x0000000000057919 */ /* 0x000e2e0000002200 */
[----:B------:R-:W1:Y:S01]  /*0020*/  LDC R2, c[0x0][0x360] ;  /* 0x0000d800ff027b82 */ /* 0x000e620000000800 */
[----:B------:R-:W2:Y:S01]  /*0030*/  LDCU UR6, c[0x0][0x398] ;  /* 0x00007300ff0677ac */ /* 0x000ea20008000800 */
[----:B------:R-:W1:Y:S01]  /*0040*/  S2R R3, SR_TID.X ;  /* 0x0000000000037919 */ /* 0x000e620000002100 */
[----:B------:R-:W3:Y:S05]  /*0050*/  LDCU.64 UR8, c[0x0][0x390] ;  /* 0x00007200ff0877ac */ /* 0x000eea0008000a00 */
[----:B------:R-:W0:Y:S08]  /*0060*/  S2UR UR5, SR_CTAID.Y ;  /* 0x00000000000579c3 */ /* 0x000e300000002600 */
[----:B------:R-:W0:Y:S08]  /*0070*/  LDC R0, c[0x0][0x364] ;  /* 0x0000d900ff007b82 */ /* 0x000e300000000800 */
[----:B------:R-:W1:Y:S01]  /*0080*/  S2UR UR4, SR_CTAID.X ;  /* 0x00000000000479c3 */ /* 0x000e620000002500 */
[----:B0-----:R-:W-:-:S05]  /*0090*/  IMAD R0, R0, UR5, R5 ;  /* 0x0000000500007c24 */ /* 0x001fca000f8e0205 */
[----:B--2---:R-:W-:Y:S01]  /*00a0*/  IADD3 R5, PT, PT, R0, UR6, RZ ;  /* 0x0000000600057c10 */ /* 0x004fe2000fffe0ff */
[----:B-1----:R-:W-:-:S03]  /*00b0*/  IMAD R0, R2, UR4, R3 ;  /* 0x0000000402007c24 */ /* 0x002fc6000f8e0203 */
[----:B---3--:R-:W-:-:S04]  /*00c0*/  ISETP.GE.AND P0, PT, R5, UR9, PT ;  /* 0x0000000905007c0c */ /* 0x008fc8000bf06270 */
[----:B------:R-:W-:-:S13]  /*00d0*/  ISETP.GE.OR P0, PT, R0, UR8, P0 ;  /* 0x0000000800007c0c */ /* 0x000fda0008706670 */
[----:B------:R-:W-:Y:S05]  /*00e0*/  @P0 EXIT ;  /* 0x000000000000094d */ /* 0x000fea0003800000 */
[----:B------:R-:W0:Y:S01]  /*00f0*/  LDCU UR6, c[0x0][0x39c] ;  /* 0x00007380ff0677ac */ /* 0x000e220008000800 */
[----:B------:R-:W1:Y:S01]  /*0100*/  LDC.64 R8, c[0x0][0x380] ;  /* 0x0000e000ff087b82 */ /* 0x000e620000000a00 */
[----:B------:R-:W-:Y:S02]  /*0110*/  I2FP.F32.S32 R2, R5 ;  /* 0x0000000500027245 */ /* 0x000fe40000201400 */
[----:B------:R-:W-:Y:S01]  /*0120*/  I2FP.F32.S32 R3, R0 ;  /* 0x0000000000037245 */ /* 0x000fe20000201400 */
[----:B------:R-:W2:Y:S04]  /*0130*/  LDCU.64 UR4, c[0x0][0x358] ;  /* 0x00006b00ff0477ac */ /* 0x000ea80008000a00 */
[----:B------:R-:W1:Y:S01]  /*0140*/  LDC.64 R6, c[0x0][0x388] ;  /* 0x0000e200ff067b82 */ /* 0x000e620000000a00 */
[----:B0-----:R-:W-:Y:S01]  /*0150*/  UISETP.GE.AND UP0, UPT, UR6, 0x1, UPT ;  /* 0x000000010600788c */ /* 0x001fe2000bf06270 */
[----:B-1----:R-:W-:Y:S01]  /*0160*/  FFMA R2, R2, R7, R9 ;  /* 0x0000000702027223 */ /* 0x002fe20000000009 */
[----:B------:R-:W-:-:S02]  /*0170*/  HFMA2 R7, -RZ, RZ, 0, 0 ;  /* 0x00000000ff077431 */ /* 0x000fc400000001ff */
[----:B------:R-:W-:-:S05]  /*0180*/  FFMA R3, R3, R6, R8 ;  /* 0x0000000603037223 */ /* 0x000fca0000000008 */
[----:B--2---:R-:W-:Y:S05]  /*0190*/  BRA.U !UP0, `(.L_x_0) ;  /* 0x0000000108507547 */ /* 0x004fea000b800000 */
[----:B------:R-:W-:Y:S01]  /*01a0*/  BSSY.RECONVERGENT B0, `(.L_x_0) ;  /* 0x0000013000007945 */ /* 0x000fe20003800200 */
[----:B------:R-:W-:Y:S01]  /*01b0*/  MOV R7, RZ ;  /* 0x000000ff00077202 */ /* 0x000fe20000000f00 */
[----:B------:R-:W0:Y:S01]  /*01c0*/  LDCU UR6, c[0x0][0x39c] ;  /* 0x00007380ff0677ac */ /* 0x000e220008000800 */
[----:B------:R-:W-:Y:S02]  /*01d0*/  MOV R9, R2 ;  /* 0x0000000200097202 */ /* 0x000fe40000000f00 */
[----:B------:R-:W-:Y:S01]  /*01e0*/  MOV R4, R3 ;  /* 0x0000000300047202 */ /* 0x000fe20000000f00 */
[----:B------:R-:W1:Y:S06]  /*01f0*/  LDCU UR7, c[0x0][0x39c] ;  /* 0x00007380ff0777ac */ /* 0x000e6c0008000800 */
.L_x_2:
[----:B------:R-:W-:Y:S01]  /*0200*/  FMUL R6, R4, R4 ;  /* 0x0000000404067220 */ /* 0x000fe20000400000 */
[----:B------:R-:W-:-:S04]  /*0210*/  FMUL R13, R9, R9 ;  /* 0x00000009090d7220 */ /* 0x000fc80000400000 */
[----:B------:R-:W-:-:S05]  /*0220*/  FADD R8, R6, R13 ;  /* 0x0000000d06087221 */ /* 0x000fca0000000000 */
[----:B------:R-:W-:-:S13]  /*0230*/  FSETP.GT.AND P0, PT, R8, 4, PT ;  /* 0x408000000800780b */ /* 0x000fda0003f04000 */
[----:B------:R-:W-:Y:S05]  /*0240*/  @P0 BRA `(.L_x_1) ;  /* 0x0000000000200947 */ /* 0x000fea0003800000 */
[----:B------:R-:W-:Y:S01]  /*0250*/  IADD3 R7, PT, PT, R7, 0x1, RZ ;  /* 0x0000000107077810 */ /* 0x000fe20007ffe0ff */
[----:B------:R-:W-:Y:S01]  /*0260*/  FADD R11, R4, R4 ;  /* 0x00000004040b7221 */ /* 0x000fe20000000000 */
[----:B------:R-:W-:Y:S02]  /*0270*/  FADD R4, R6, -R13 ;  /* 0x8000000d06047221 */ /* 0x000fe40000000000 */
[----:B-1----:R-:W-:Y:S01]  /*0280*/  ISETP.NE.AND P0, PT, R7, UR7, PT ;  /* 0x0000000707007c0c */ /* 0x002fe2000bf05270 */
[----:B------:R-:W-:Y:S01]  /*0290*/  FFMA R9, R11, R9, R2 ;  /* 0x000000090b097223 */ /* 0x000fe20000000002 */
[----:B------:R-:W-:-:S11]  /*02a0*/  FADD R4, R3, R4 ;  /* 0x0000000403047221 */ /* 0x000fd60000000000 */
[----:B------:R-:W-:Y:S05]  /*02b0*/  @P0 BRA `(.L_x_2) ;  /* 0xfffffffc00d00947 */ /* 0x000fea000383ffff */
[----:B0-----:R-:W-:-:S07]  /*02c0*/  MOV R7, UR6 ;  /* 0x0000000600077c02 */ /* 0x001fce0008000f00 */
.L_x_1:
[----:B01----:R-:W-:Y:S05]  /*02d0*/  BSYNC.RECONVERGENT B0 ;  /* 0x0000000000007941 */ /* 0x003fea0003800200 */
.L_x_0:
[----:B------:R-:W0:Y:S01]  /*02e0*/  LDC.64 R2, c[0x0][0x3a0] ;  /* 0x0000e800ff027b82 */ /* 0x000e220000000a00 */
[----:B------:R-:W1:Y:S02]  /*02f0*/  LDCU UR8, c[0x0][0x390] ;  /* 0x00007200ff0877ac */ /* 0x000e640008000800 */
[----:B-1----:R-:W-:-:S04]  /*0300*/  IMAD R5, R5, UR8, R0 ;  /* 0x0000000805057c24 */ /* 0x002fc8000f8e0200 */
[----:B0-----:R-:W-:-:S05]  /*0310*/  IMAD.WIDE R2, R5, 0x4, R2 ;  /* 0x0000000405027825 */ /* 0x001fca00078e0202 */
[----:B------:R-:W-:Y:S01]  /*0320*/  STG.E desc[UR4][R2.64], R7 ;  /* 0x0000000702007986 */ /* 0x000fe2000c101904 */
[----:B------:R-:W-:Y:S05]  /*0330*/  EXIT ;  /* 0x000000000000794d */ /* 0x000fea0003800000 */
.L_x_3:
[----:B------:R-:W-:-:S00]  /*0340*/  BRA `(.L_x_3) ;  /* 0xfffffffc00fc7947 */ /* 0x000fc0000383ffff */
[----:B------:R-:W-:-:S00]  /*0350*/  NOP ;  /* 0x0000000000007918 */ /* 0x000fc00000000000 */
        /* <DEDUP_REMOVED lines=10> */
.L_x_4:


//--------------------- .nv.shared.reserved.0     --------------------------
	.section	.nv.shared.reserved.0,"aw",@nobits
	.weak		__nv_reservedSMEM_offset_0_alias
	.size		__nv_reservedSMEM_offset_0_alias, 0, 64
	.other		__nv_reservedSMEM_offset_0_alias,@"STO_CUDA_RESERVED_SHARED STV_DEFAULT"
__nv_reservedSMEM_offset_0_alias:
	.zero		0
	.zero		64


//--------------------- .nv.constant0._Z12mandelKernelffffiiiiPi --------------------------
	.section	.nv.constant0._Z12mandelKernelffffiiiiPi,"a",@progbits
	.sectionflags	@""
	.align	4
.nv.constant0._Z12mandelKernelffffiiiiPi:
	.zero		936


//--------------------- SYMBOLS --------------------------

	.type		.nv.reservedSmem.offset0,@object
	.size		.nv.reservedSmem.offset0,0x4
